//
// Generated by NVIDIA NVVM Compiler
//
// Compiler Build ID: CL-36424714
// Cuda compilation tools, release 13.0, V13.0.88
// Based on NVVM 20.0.0
//

.version 9.0
.target sm_100
.address_size 64

	// .globl	_Z19vertex_parallel_bfsPiS_S_i
// _ZZ19vertex_parallel_bfsPiS_S_iE13current_depth has been demoted
// _ZZ19vertex_parallel_bfsPiS_S_iE4done has been demoted

.visible .entry _Z19vertex_parallel_bfsPiS_S_i(
	.param .u64 .ptr .align 1 _Z19vertex_parallel_bfsPiS_S_i_param_0,
	.param .u64 .ptr .align 1 _Z19vertex_parallel_bfsPiS_S_i_param_1,
	.param .u64 .ptr .align 1 _Z19vertex_parallel_bfsPiS_S_i_param_2,
	.param .u32 _Z19vertex_parallel_bfsPiS_S_i_param_3
)
{
	.reg .pred 	%p<14>;
	.reg .b32 	%r<35>;
	.reg .b64 	%rd<17>;
	// demoted variable
	.shared .align 4 .u32 _ZZ19vertex_parallel_bfsPiS_S_iE13current_depth;
	// demoted variable
	.shared .align 4 .u32 _ZZ19vertex_parallel_bfsPiS_S_iE4done;
	ld.param.u64 	%rd9, [_Z19vertex_parallel_bfsPiS_S_i_param_0];
	ld.param.u64 	%rd7, [_Z19vertex_parallel_bfsPiS_S_i_param_1];
	ld.param.u64 	%rd8, [_Z19vertex_parallel_bfsPiS_S_i_param_2];
	ld.param.u32 	%r17, [_Z19vertex_parallel_bfsPiS_S_i_param_3];
	cvta.to.global.u64 	%rd1, %rd9;
	mov.u32 	%r1, %tid.x;
	setp.ge.s32 	%p1, %r1, %r17;
	@%p1 bra 	$L__BB0_3;
	mov.u32 	%r2, %ntid.x;
	mov.u32 	%r30, %r1;
$L__BB0_2:
	mul.wide.s32 	%rd10, %r30, 4;
	add.s64 	%rd11, %rd1, %rd10;
	mov.b32 	%r18, 1000000000;
	st.global.u32 	[%rd11], %r18;
	add.s32 	%r30, %r30, %r2;
	setp.lt.s32 	%p2, %r30, %r17;
	@%p2 bra 	$L__BB0_2;
$L__BB0_3:
	setp.ne.s32 	%p3, %r1, 0;
	@%p3 bra 	$L__BB0_5;
	mov.b32 	%r19, 0;
	st.global.u32 	[%rd1], %r19;
	st.shared.u32 	[_ZZ19vertex_parallel_bfsPiS_S_iE13current_depth], %r19;
	st.shared.u32 	[_ZZ19vertex_parallel_bfsPiS_S_iE4done], %r19;
$L__BB0_5:
	bar.sync 	0;
	ld.shared.u32 	%r20, [_ZZ19vertex_parallel_bfsPiS_S_iE4done];
	setp.ne.s32 	%p4, %r20, 0;
	@%p4 bra 	$L__BB0_20;
	mov.u32 	%r5, %ntid.x;
	cvta.to.global.u64 	%rd2, %rd7;
	cvta.to.global.u64 	%rd3, %rd8;
$L__BB0_7:
	setp.ne.s32 	%p5, %r1, 0;
	@%p5 bra 	$L__BB0_9;
	mov.b32 	%r21, 1;
	st.shared.u32 	[_ZZ19vertex_parallel_bfsPiS_S_iE4done], %r21;
$L__BB0_9:
	setp.ge.s32 	%p6, %r1, %r17;
	bar.sync 	0;
	@%p6 bra 	$L__BB0_17;
	ld.shared.u32 	%r6, [_ZZ19vertex_parallel_bfsPiS_S_iE13current_depth];
	mov.u32 	%r31, %r1;
$L__BB0_11:
	mul.wide.s32 	%rd12, %r31, 4;
	add.s64 	%rd4, %rd1, %rd12;
	ld.global.u32 	%r22, [%rd4];
	setp.ne.s32 	%p7, %r22, %r6;
	@%p7 bra 	$L__BB0_16;
	mov.b32 	%r23, 0;
	st.shared.u32 	[_ZZ19vertex_parallel_bfsPiS_S_iE4done], %r23;
	add.s64 	%rd5, %rd2, %rd12;
	ld.global.u32 	%r33, [%rd5];
	ld.global.u32 	%r34, [%rd5+4];
	setp.ge.s32 	%p8, %r33, %r34;
	@%p8 bra 	$L__BB0_16;
$L__BB0_13:
	mul.wide.s32 	%rd14, %r33, 4;
	add.s64 	%rd15, %rd3, %rd14;
	ld.global.u32 	%r24, [%rd15];
	mul.wide.s32 	%rd16, %r24, 4;
	add.s64 	%rd6, %rd1, %rd16;
	ld.global.u32 	%r25, [%rd6];
	ld.global.u32 	%r26, [%rd4];
	add.s32 	%r12, %r26, 1;
	setp.le.s32 	%p9, %r25, %r12;
	@%p9 bra 	$L__BB0_15;
	st.global.u32 	[%rd6], %r12;
	ld.global.u32 	%r34, [%rd5+4];
$L__BB0_15:
	add.s32 	%r33, %r33, 1;
	setp.lt.s32 	%p10, %r33, %r34;
	@%p10 bra 	$L__BB0_13;
$L__BB0_16:
	add.s32 	%r31, %r31, %r5;
	setp.lt.s32 	%p11, %r31, %r17;
	@%p11 bra 	$L__BB0_11;
$L__BB0_17:
	setp.ne.s32 	%p12, %r1, 0;
	@%p12 bra 	$L__BB0_19;
	ld.shared.u32 	%r27, [_ZZ19vertex_parallel_bfsPiS_S_iE13current_depth];
	add.s32 	%r28, %r27, 1;
	st.shared.u32 	[_ZZ19vertex_parallel_bfsPiS_S_iE13current_depth], %r28;
$L__BB0_19:
	bar.sync 	0;
	ld.shared.u32 	%r29, [_ZZ19vertex_parallel_bfsPiS_S_iE4done];
	setp.eq.s32 	%p13, %r29, 0;
	@%p13 bra 	$L__BB0_7;
$L__BB0_20:
	ret;

}


// ===== COMPILED SASS (sm_100) =====

	.target	sm_100

	.elftype	@"ET_EXEC"


//--------------------- .note.nv.tkinfo           --------------------------
	.section	.note.nv.tkinfo,"",@"SHT_NOTE"
	.sectionflags	@"SHF_NOTE_NV_TKINFO"
	.tkinfo
        /*0018*/ 	.word	0x00000002
        /*0030*/ 	.string	""
        /*0030*/ 	.string	"ptxas"
        /*0030*/ 	.string	"Cuda compilation tools, release 13.0, V13.0.88"
        /*0030*/ 	.string	"Build cuda_13.0.r13.0/compiler.36424714_0"
        /*0030*/ 	.string	"-arch sm_100 -m 64 "



//--------------------- .note.nv.cuinfo           --------------------------
	.section	.note.nv.cuinfo,"",@"SHT_NOTE"
	.sectionflags	@"SHF_NOTE_NV_CUINFO"
        /*0018*/ 	.short	0x0002
        /*001a*/ 	.short	0x0064
        /*001c*/ 	.short	0x0082
	.zero		2


//--------------------- .nv.info                  --------------------------
	.section	.nv.info,"",@"SHT_CUDA_INFO"
	.align	4


	//----- nvinfo : EIATTR_REGCOUNT
	.align		4
        /*0000*/ 	.byte	0x04, 0x2f
        /*0002*/ 	.short	(.L_1 - .L_0)
	.align		4
.L_0:
        /*0004*/ 	.word	index@(_Z19vertex_parallel_bfsPiS_S_i)
        /*0008*/ 	.word	0x00000016


	//----- nvinfo : EIATTR_FRAME_SIZE
	.align		4
.L_1:
        /*000c*/ 	.byte	0x04, 0x11
        /*000e*/ 	.short	(.L_3 - .L_2)
	.align		4
.L_2:
        /*0010*/ 	.word	index@(_Z19vertex_parallel_bfsPiS_S_i)
        /*0014*/ 	.word	0x00000000


	//----- nvinfo : EIATTR_MIN_STACK_SIZE
	.align		4
.L_3:
        /*0018*/ 	.byte	0x04, 0x12
        /*001a*/ 	.short	(.L_5 - .L_4)
	.align		4
.L_4:
        /*001c*/ 	.word	index@(_Z19vertex_parallel_bfsPiS_S_i)
        /*0020*/ 	.word	0x00000000
.L_5:


//--------------------- .nv.compat                --------------------------
	.section	.nv.compat,"",@"SHT_CUDA_COMPAT_INFO"
	.align	4
        /*0000*/ 	.byte	0x02, 0x09, 0x00, 0x00, 0x02, 0x02, 0x01, 0x00, 0x02, 0x05, 0x05, 0x00, 0x03, 0x07, 0x01, 0x01
        /*0010*/ 	.byte	0x02, 0x03, 0x00, 0x00, 0x02, 0x06, 0x01, 0x00, 0x04, 0x0b, 0x08, 0x00, 0x09, 0x00, 0x00, 0x00
        /*0020*/ 	.byte	0x00, 0x00, 0x00, 0x00


//--------------------- .nv.info._Z19vertex_parallel_bfsPiS_S_i --------------------------
	.section	.nv.info._Z19vertex_parallel_bfsPiS_S_i,"",@"SHT_CUDA_INFO"
	.sectionflags	@""
	.align	4


	//----- nvinfo : EIATTR_CUDA_API_VERSION
	.align		4
        /*0000*/ 	.byte	0x04, 0x37
        /*0002*/ 	.short	(.L_7 - .L_6)
.L_6:
        /*0004*/ 	.word	0x00000082


	//----- nvinfo : EIATTR_KPARAM_INFO
	.align		4
.L_7:
        /*0008*/ 	.byte	0x04, 0x17
        /*000a*/ 	.short	(.L_9 - .L_8)
.L_8:
        /*000c*/ 	.word	0x00000000
        /*0010*/ 	.short	0x0003
        /*0012*/ 	.short	0x0018
        /*0014*/ 	.byte	0x00, 0xf0, 0x11, 0x00


	//----- nvinfo : EIATTR_KPARAM_INFO
	.align		4
.L_9:
        /*0018*/ 	.byte	0x04, 0x17
        /*001a*/ 	.short	(.L_11 - .L_10)
.L_10:
        /*001c*/ 	.word	0x00000000
        /*0020*/ 	.short	0x0002
        /*0022*/ 	.short	0x0010
        /*0024*/ 	.byte	0x00, 0xf5, 0x21, 0x00


	//----- nvinfo : EIATTR_KPARAM_INFO
	.align		4
.L_11:
        /*0028*/ 	.byte	0x04, 0x17
        /*002a*/ 	.short	(.L_13 - .L_12)
.L_12:
        /*002c*/ 	.word	0x00000000
        /*0030*/ 	.short	0x0001
        /*0032*/ 	.short	0x0008
        /*0034*/ 	.byte	0x00, 0xf5, 0x21, 0x00


	//----- nvinfo : EIATTR_KPARAM_INFO
	.align		4
.L_13:
        /*0038*/ 	.byte	0x04, 0x17
        /*003a*/ 	.short	(.L_15 - .L_14)
.L_14:
        /*003c*/ 	.word	0x00000000
        /*0040*/ 	.short	0x0000
        /*0042*/ 	.short	0x0000
        /*0044*/ 	.byte	0x00, 0xf5, 0x21, 0x00


	//----- nvinfo : EIATTR_SPARSE_MMA_MASK
	.align		4
.L_15:
        /*0048*/ 	.byte	0x03, 0x50
        /*004a*/ 	.short	0x0000


	//----- nvinfo : EIATTR_MAXREG_COUNT
	.align		4
        /*004c*/ 	.byte	0x03, 0x1b
        /*004e*/ 	.short	0x00ff


	//----- nvinfo : EIATTR_NUM_BARRIERS
	.align		4
        /*0050*/ 	.byte	0x02, 0x4c
        /*0052*/ 	.byte	0x01
	.zero		1


	//----- nvinfo : EIATTR_MERCURY_ISA_VERSION
	.align		4
        /*0054*/ 	.byte	0x03, 0x5f
        /*0056*/ 	.short	0x0101


	//----- nvinfo : EIATTR_VRC_CTA_INIT_COUNT
	.align		4
        /*0058*/ 	.byte	0x02, 0x4a
	.zero		1
	.zero		1


	//----- nvinfo : EIATTR_EXIT_INSTR_OFFSETS
	.align		4
        /*005c*/ 	.byte	0x04, 0x1c
        /*005e*/ 	.short	(.L_17 - .L_16)


	//   ....[0]....
.L_16:
        /*0060*/ 	.word	0x000001b0


	//   ....[1]....
        /*0064*/ 	.word	0x00000620


	//----- nvinfo : EIATTR_CRS_STACK_SIZE
	.align		4
.L_17:
        /*0068*/ 	.byte	0x04, 0x1e
        /*006a*/ 	.short	(.L_19 - .L_18)
.L_18:
        /*006c*/ 	.word	0x00000000


	//----- nvinfo : EIATTR_CBANK_PARAM_SIZE
	.align		4
.L_19:
        /*0070*/ 	.byte	0x03, 0x19
        /*0072*/ 	.short	0x001c


	//----- nvinfo : EIATTR_PARAM_CBANK
	.align		4
        /*0074*/ 	.byte	0x04, 0x0a
        /*0076*/ 	.short	(.L_21 - .L_20)
	.align		4
.L_20:
        /*0078*/ 	.word	index@(.nv.constant0._Z19vertex_parallel_bfsPiS_S_i)
        /*007c*/ 	.short	0x0380
        /*007e*/ 	.short	0x001c


	//----- nvinfo : EIATTR_SW_WAR
	.align		4
.L_21:
        /*0080*/ 	.byte	0x04, 0x36
        /*0082*/ 	.short	(.L_23 - .L_22)
.L_22:
        /*0084*/ 	.word	0x00000008
.L_23:


//--------------------- .nv.callgraph             --------------------------
	.section	.nv.callgraph,"",@"SHT_CUDA_CALLGRAPH"
	.align	4
	.sectionentsize	8
	.align		4
        /*0000*/ 	.word	0x00000000
	.align		4
        /*0004*/ 	.word	0xffffffff
	.align		4
        /*0008*/ 	.word	0x00000000
	.align		4
        /*000c*/ 	.word	0xfffffffe
	.align		4
        /*0010*/ 	.word	0x00000000
	.align		4
        /*0014*/ 	.word	0xfffffffd
	.align		4
        /*0018*/ 	.word	0x00000000
	.align		4
        /*001c*/ 	.word	0xfffffffc


//--------------------- .text._Z19vertex_parallel_bfsPiS_S_i --------------------------
	.section	.text._Z19vertex_parallel_bfsPiS_S_i,"ax",@progbits
	.align	128
        .global         _Z19vertex_parallel_bfsPiS_S_i
        .type           _Z19vertex_parallel_bfsPiS_S_i,@function
        .size           _Z19vertex_parallel_bfsPiS_S_i,(.L_x_13 - _Z19vertex_parallel_bfsPiS_S_i)
        .other          _Z19vertex_parallel_bfsPiS_S_i,@"STO_CUDA_ENTRY STV_DEFAULT"
_Z19vertex_parallel_bfsPiS_S_i:
.text._Z19vertex_parallel_bfsPiS_S_i:
[----:B------:R-:W-:Y:S01]  /*0000*/  LDC R1, c[0x0][0x37c] ;  /* 0x0000df00ff017b82 */ /* 0x000fe20000000800 */
[----:B------:R-:W0:Y:S01]  /*0010*/  S2R R0, SR_TID.X ;  /* 0x0000000000007919 */ /* 0x000e220000002100 */
[----:B------:R-:W0:Y:S01]  /*0020*/  LDCU UR8, c[0x0][0x398] ;  /* 0x00007300ff0877ac */ /* 0x000e220008000800 */
[----:B------:R-:W-:Y:S01]  /*0030*/  BSSY.RECONVERGENT B0, `(.L_x_0) ;  /* 0x000000e000007945 */ /* 0x000fe20003800200 */
[----:B------:R-:W1:Y:S01]  /*0040*/  LDCU.64 UR6, c[0x0][0x358] ;  /* 0x00006b00ff0677ac */ /* 0x000e620008000a00 */
[C---:B0-----:R-:W-:Y:S02]  /*0050*/  ISETP.GE.AND P1, PT, R0.reuse, UR8, PT ;  /* 0x0000000800007c0c */ /* 0x041fe4000bf26270 */
[----:B------:R-:W-:-:S11]  /*0060*/  ISETP.NE.AND P0, PT, R0, RZ, PT ;  /* 0x000000ff0000720c */ /* 0x000fd60003f05270 */
[----:B-1----:R-:W-:Y:S05]  /*0070*/  @P1 BRA `(.L_x_1) ;  /* 0x0000000000241947 */ /* 0x002fea0003800000 */
[----:B------:R-:W0:Y:S01]  /*0080*/  LDC R6, c[0x0][0x360] ;  /* 0x0000d800ff067b82 */ /* 0x000e220000000800 */
[----:B------:R-:W-:Y:S02]  /*0090*/  IMAD.MOV.U32 R7, RZ, RZ, R0 ;  /* 0x000000ffff077224 */ /* 0x000fe400078e0000 */
[----:B------:R-:W-:-:S05]  /*00a0*/  IMAD.MOV.U32 R9, RZ, RZ, 0x3b9aca00 ;  /* 0x3b9aca00ff097424 */ /* 0x000fca00078e00ff */
[----:B------:R-:W1:Y:S02]  /*00b0*/  LDC.64 R4, c[0x0][0x380] ;  /* 0x0000e000ff047b82 */ /* 0x000e640000000a00 */
.L_x_2:
[----:B-1----:R-:W-:-:S04]  /*00c0*/  IMAD.WIDE R2, R7, 0x4, R4 ;  /* 0x0000000407027825 */ /* 0x002fc800078e0204 */
[----:B0-----:R-:W-:Y:S01]  /*00d0*/  IMAD.IADD R7, R6, 0x1, R7 ;  /* 0x0000000106077824 */ /* 0x001fe200078e0207 */
[----:B------:R2:W-:Y:S04]  /*00e0*/  STG.E desc[UR6][R2.64], R9 ;  /* 0x0000000902007986 */ /* 0x0005e8000c101906 */
[----:B------:R-:W-:-:S13]  /*00f0*/  ISETP.GE.AND P1, PT, R7, UR8, PT ;  /* 0x0000000807007c0c */ /* 0x000fda000bf26270 */
[----:B--2---:R-:W-:Y:S05]  /*0100*/  @!P1 BRA `(.L_x_2) ;  /* 0xfffffffc00ec9947 */ /* 0x004fea000383ffff */
.L_x_1:
[----:B------:R-:W-:Y:S05]  /*0110*/  BSYNC.RECONVERGENT B0 ;  /* 0x0000000000007941 */ /* 0x000fea0003800200 */
.L_x_0:
[----:B------:R-:W0:Y:S01]  /*0120*/  S2UR UR5, SR_CgaCtaId ;  /* 0x00000000000579c3 */ /* 0x000e220000008800 */
[----:B------:R-:W-:-:S07]  /*0130*/  UMOV UR4, 0x400 ;  /* 0x0000040000047882 */ /* 0x000fce0000000000 */
[----:B------:R-:W1:Y:S01]  /*0140*/  @!P0 LDC.64 R2, c[0x0][0x380] ;  /* 0x0000e000ff028b82 */ /* 0x000e620000000a00 */
[----:B0-----:R-:W-:Y:S01]  /*0150*/  ULEA UR4, UR5, UR4, 0x18 ;  /* 0x0000000405047291 */ /* 0x001fe2000f8ec0ff */
[----:B-1----:R-:W-:Y:S08]  /*0160*/  @!P0 STG.E desc[UR6][R2.64], RZ ;  /* 0x000000ff02008986 */ /* 0x002ff0000c101906 */
[----:B------:R-:W-:Y:S01]  /*0170*/  @!P0 STS.64 [UR4], RZ ;  /* 0x000000ffff008988 */ /* 0x000fe20008000a04 */
[----:B------:R-:W-:Y:S06]  /*0180*/  BAR.SYNC.DEFER_BLOCKING 0x0 ;  /* 0x0000000000007b1d */ /* 0x000fec0000010000 */
[----:B------:R-:W0:Y:S02]  /*0190*/  LDS R4, [UR4+0x4] ;  /* 0x00000404ff047984 */ /* 0x000e240008000800 */
[----:B0-----:R-:W-:-:S13]  /*01a0*/  ISETP.NE.AND P0, PT, R4, RZ, PT ;  /* 0x000000ff0400720c */ /* 0x001fda0003f05270 */
[----:B------:R-:W-:Y:S05]  /*01b0*/  @P0 EXIT ;  /* 0x000000000000094d */ /* 0x000fea0003800000 */
[----:B------:R-:W0:Y:S02]  /*01c0*/  LDCU UR8, c[0x0][0x360] ;  /* 0x00006c00ff0877ac */ /* 0x000e240008000800 */
.L_x_11:
[----:B------:R-:W-:Y:S01]  /*01d0*/  ISETP.NE.AND P0, PT, R0, RZ, PT ;  /* 0x000000ff0000720c */ /* 0x000fe20003f05270 */
[----:B------:R-:W1:Y:S01]  /*01e0*/  LDCU UR4, c[0x0][0x398] ;  /* 0x00007300ff0477ac */ /* 0x000e620008000800 */
[----:B------:R-:W-:Y:S11]  /*01f0*/  BSSY.RECONVERGENT B0, `(.L_x_3) ;  /* 0x0000037000007945 */ /* 0x000ff60003800200 */
[----:B------:R-:W2:Y:S01]  /*0200*/  @!P0 S2R R4, SR_CgaCtaId ;  /* 0x0000000000048919 */ /* 0x000ea20000008800 */
[----:B------:R-:W-:Y:S01]  /*0210*/  @!P0 MOV R3, 0x400 ;  /* 0x0000040000038802 */ /* 0x000fe20000000f00 */
[----:B------:R-:W-:-:S03]  /*0220*/  @!P0 IMAD.MOV.U32 R2, RZ, RZ, 0x1 ;  /* 0x00000001ff028424 */ /* 0x000fc600078e00ff */
[----:B--2---:R-:W-:-:S05]  /*0230*/  @!P0 LEA R3, R4, R3, 0x18 ;  /* 0x0000000304038211 */ /* 0x004fca00078ec0ff */
[----:B------:R2:W-:Y:S01]  /*0240*/  @!P0 STS [R3+0x4], R2 ;  /* 0x0000040203008388 */ /* 0x0005e20000000800 */
[----:B------:R-:W-:Y:S01]  /*0250*/  BAR.SYNC.DEFER_BLOCKING 0x0 ;  /* 0x0000000000007b1d */ /* 0x000fe20000010000 */
[----:B-1----:R-:W-:-:S13]  /*0260*/  ISETP.GE.AND P0, PT, R0, UR4, PT ;  /* 0x0000000400007c0c */ /* 0x002fda000bf06270 */
[----:B--2---:R-:W-:Y:S05]  /*0270*/  @P0 BRA `(.L_x_4) ;  /* 0x0000000000b80947 */ /* 0x004fea0003800000 */
[----:B------:R-:W1:Y:S01]  /*0280*/  S2UR UR5, SR_CgaCtaId ;  /* 0x00000000000579c3 */ /* 0x000e620000008800 */
[----:B------:R-:W-:Y:S01]  /*0290*/  UMOV UR4, 0x400 ;  /* 0x0000040000047882 */ /* 0x000fe20000000000 */
[----:B------:R-:W-:Y:S01]  /*02a0*/  IMAD.MOV.U32 R15, RZ, RZ, R0 ;  /* 0x000000ffff0f7224 */ /* 0x000fe200078e0000 */
[----:B-1----:R-:W-:-:S09]  /*02b0*/  ULEA UR4, UR5, UR4, 0x18 ;  /* 0x0000000405047291 */ /* 0x002fd2000f8ec0ff */
[----:B------:R-:W1:Y:S03]  /*02c0*/  LDS R14, [UR4] ;  /* 0x00000004ff0e7984 */ /* 0x000e660008000800 */
.L_x_10:
[----:B------:R-:W2:Y:S01]  /*02d0*/  LDC.64 R2, c[0x0][0x380] ;  /* 0x0000e000ff027b82 */ /* 0x000ea20000000a00 */
[----:B------:R-:W3:Y:S01]  /*02e0*/  LDCU UR4, c[0x0][0x398] ;  /* 0x00007300ff0477ac */ /* 0x000ee20008000800 */
[----:B--2---:R-:W-:-:S05]  /*02f0*/  IMAD.WIDE R2, R15, 0x4, R2 ;  /* 0x000000040f027825 */ /* 0x004fca00078e0202 */
[----:B0-----:R-:W1:Y:S01]  /*0300*/  LDG.E R5, desc[UR6][R2.64] ;  /* 0x0000000602057981 */ /* 0x001e62000c1e1900 */
[----:B------:R-:W-:Y:S01]  /*0310*/  IMAD.MOV.U32 R7, RZ, RZ, R15 ;  /* 0x000000ffff077224 */ /* 0x000fe200078e000f */
[----:B0-----:R-:W-:Y:S01]  /*0320*/  IADD3 R15, PT, PT, R15, UR8, RZ ;  /* 0x000000080f0f7c10 */ /* 0x001fe2000fffe0ff */
[----:B------:R-:W-:Y:S03]  /*0330*/  BSSY.RECONVERGENT B1, `(.L_x_5) ;  /* 0x0000021000017945 */ /* 0x000fe60003800200 */
[----:B---3--:R-:W-:Y:S02]  /*0340*/  ISETP.GE.AND P0, PT, R15, UR4, PT ;  /* 0x000000040f007c0c */ /* 0x008fe4000bf06270 */
[----:B-1----:R-:W-:-:S13]  /*0350*/  ISETP.NE.AND P1, PT, R5, R14, PT ;  /* 0x0000000e0500720c */ /* 0x002fda0003f25270 */
[----:B------:R-:W-:Y:S05]  /*0360*/  @P1 BRA `(.L_x_6) ;  /* 0x0000000000741947 */ /* 0x000fea0003800000 */
[----:B------:R-:W0:Y:S02]  /*0370*/  LDC.64 R4, c[0x0][0x388] ;  /* 0x0000e200ff047b82 */ /* 0x000e240000000a00 */
[----:B0-----:R-:W-:-:S05]  /*0380*/  IMAD.WIDE R4, R7, 0x4, R4 ;  /* 0x0000000407047825 */ /* 0x001fca00078e0204 */
[----:B------:R-:W2:Y:S04]  /*0390*/  LDG.E R10, desc[UR6][R4.64] ;  /* 0x00000006040a7981 */ /* 0x000ea8000c1e1900 */
[----:B------:R-:W2:Y:S01]  /*03a0*/  LDG.E R11, desc[UR6][R4.64+0x4] ;  /* 0x00000406040b7981 */ /* 0x000ea2000c1e1900 */
[----:B------:R-:W0:Y:S01]  /*03b0*/  S2UR UR5, SR_CgaCtaId ;  /* 0x00000000000579c3 */ /* 0x000e220000008800 */
[----:B------:R-:W-:Y:S02]  /*03c0*/  UMOV UR4, 0x400 ;  /* 0x0000040000047882 */ /* 0x000fe40000000000 */
[----:B0-----:R-:W-:-:S09]  /*03d0*/  ULEA UR4, UR5, UR4, 0x18 ;  /* 0x0000000405047291 */ /* 0x001fd2000f8ec0ff */
[----:B------:R-:W-:Y:S01]  /*03e0*/  STS [UR4+0x4], RZ ;  /* 0x000004ffff007988 */ /* 0x000fe20008000804 */
[----:B--2---:R-:W-:-:S13]  /*03f0*/  ISETP.GE.AND P1, PT, R10, R11, PT ;  /* 0x0000000b0a00720c */ /* 0x004fda0003f26270 */
[----:B------:R-:W-:Y:S05]  /*0400*/  @P1 BRA `(.L_x_6) ;  /* 0x00000000004c1947 */ /* 0x000fea0003800000 */
[----:B------:R-:W0:Y:S01]  /*0410*/  LDC.64 R6, c[0x0][0x380] ;  /* 0x0000e000ff067b82 */ /* 0x000e220000000a00 */
[----:B------:R-:W-:Y:S02]  /*0420*/  IMAD.MOV.U32 R17, RZ, RZ, R10 ;  /* 0x000000ffff117224 */ /* 0x000fe400078e000a */
[----:B------:R-:W-:-:S05]  /*0430*/  IMAD.MOV.U32 R16, RZ, RZ, R11 ;  /* 0x000000ffff107224 */ /* 0x000fca00078e000b */
[----:B------:R-:W1:Y:S02]  /*0440*/  LDC.64 R8, c[0x0][0x390] ;  /* 0x0000e400ff087b82 */ /* 0x000e640000000a00 */
.L_x_9:
[----:B-1----:R-:W-:Y:S01]  /*0450*/  IMAD.WIDE R10, R17, 0x4, R8 ;  /* 0x00000004110a7825 */ /* 0x002fe200078e0208 */
[----:B0-----:R-:W2:Y:S05]  /*0460*/  LDG.E R19, desc[UR6][R2.64] ;  /* 0x0000000602137981 */ /* 0x001eaa000c1e1900 */
[----:B------:R-:W0:Y:S02]  /*0470*/  LDG.E R11, desc[UR6][R10.64] ;  /* 0x000000060a0b7981 */ /* 0x000e24000c1e1900 */
[----:B0-----:R-:W-:-:S05]  /*0480*/  IMAD.WIDE R12, R11, 0x4, R6 ;  /* 0x000000040b0c7825 */ /* 0x001fca00078e0206 */
[----:B------:R-:W3:Y:S01]  /*0490*/  LDG.E R18, desc[UR6][R12.64] ;  /* 0x000000060c127981 */ /* 0x000ee2000c1e1900 */
[----:B--2---:R-:W-:Y:S01]  /*04a0*/  VIADD R19, R19, 0x1 ;  /* 0x0000000113137836 */ /* 0x004fe20000000000 */
[----:B------:R-:W-:Y:S01]  /*04b0*/  BSSY.RECONVERGENT B2, `(.L_x_7) ;  /* 0x0000006000027945 */ /* 0x000fe20003800200 */
[----:B------:R-:W-:-:S03]  /*04c0*/  IADD3 R17, PT, PT, R17, 0x1, RZ ;  /* 0x0000000111117810 */ /* 0x000fc60007ffe0ff */
[----:B---3--:R-:W-:-:S13]  /*04d0*/  ISETP.GT.AND P1, PT, R18, R19, PT ;  /* 0x000000131200720c */ /* 0x008fda0003f24270 */
[----:B------:R-:W-:Y:S05]  /*04e0*/  @!P1 BRA `(.L_x_8) ;  /* 0x0000000000089947 */ /* 0x000fea0003800000 */
[----:B------:R0:W-:Y:S04]  /*04f0*/  STG.E desc[UR6][R12.64], R19 ;  /* 0x000000130c007986 */ /* 0x0001e8000c101906 */
[----:B------:R0:W5:Y:S02]  /*0500*/  LDG.E R16, desc[UR6][R4.64+0x4] ;  /* 0x0000040604107981 */ /* 0x000164000c1e1900 */
.L_x_8:
[----:B------:R-:W-:Y:S05]  /*0510*/  BSYNC.RECONVERGENT B2 ;  /* 0x0000000000027941 */ /* 0x000fea0003800200 */
.L_x_7:
[----:B-----5:R-:W-:-:S13]  /*0520*/  ISETP.GE.AND P1, PT, R17, R16, PT ;  /* 0x000000101100720c */ /* 0x020fda0003f26270 */
[----:B------:R-:W-:Y:S05]  /*0530*/  @!P1 BRA `(.L_x_9) ;  /* 0xfffffffc00c49947 */ /* 0x000fea000383ffff */
.L_x_6:
[----:B------:R-:W-:Y:S05]  /*0540*/  BSYNC.RECONVERGENT B1 ;  /* 0x0000000000017941 */ /* 0x000fea0003800200 */
.L_x_5:
[----:B------:R-:W-:Y:S05]  /*0550*/  @!P0 BRA `(.L_x_10) ;  /* 0xfffffffc005c8947 */ /* 0x000fea000383ffff */
.L_x_4:
[----:B0-----:R-:W-:Y:S05]  /*0560*/  BSYNC.RECONVERGENT B0 ;  /* 0x0000000000007941 */ /* 0x001fea0003800200 */
.L_x_3:
[----:B------:R-:W0:Y:S01]  /*0570*/  S2UR UR5, SR_CgaCtaId ;  /* 0x00000000000579c3 */ /* 0x000e220000008800 */
[----:B------:R-:W-:Y:S01]  /*0580*/  ISETP.NE.AND P0, PT, R0, RZ, PT ;  /* 0x000000ff0000720c */ /* 0x000fe20003f05270 */
[----:B------:R-:W-:Y:S02]  /*0590*/  UMOV UR4, 0x400 ;  /* 0x0000040000047882 */ /* 0x000fe40000000000 */
[----:B0-----:R-:W-:-:S10]  /*05a0*/  ULEA UR4, UR5, UR4, 0x18 ;  /* 0x0000000405047291 */ /* 0x001fd4000f8ec0ff */
[----:B------:R-:W0:Y:S02]  /*05b0*/  @!P0 LDS R2, [UR4] ;  /* 0x00000004ff028984 */ /* 0x000e240008000800 */
[----:B0-----:R-:W-:-:S05]  /*05c0*/  @!P0 VIADD R2, R2, 0x1 ;  /* 0x0000000102028836 */ /* 0x001fca0000000000 */
[----:B------:R-:W-:Y:S01]  /*05d0*/  @!P0 STS [UR4], R2 ;  /* 0x00000002ff008988 */ /* 0x000fe20008000804 */
[----:B------:R-:W-:Y:S06]  /*05e0*/  BAR.SYNC.DEFER_BLOCKING 0x0 ;  /* 0x0000000000007b1d */ /* 0x000fec0000010000 */
[----:B------:R-:W0:Y:S02]  /*05f0*/  LDS R3, [UR4+0x4] ;  /* 0x00000404ff037984 */ /* 0x000e240008000800 */
[----:B0-----:R-:W-:-:S13]  /*0600*/  ISETP.NE.AND P0, PT, R3, RZ, PT ;  /* 0x000000ff0300720c */ /* 0x001fda0003f05270 */
[----:B------:R-:W-:Y:S05]  /*0610*/  @!P0 BRA `(.L_x_11) ;  /* 0xfffffff800ec8947 */ /* 0x000fea000383ffff */
[----:B------:R-:W-:Y:S05]  /*0620*/  EXIT ;  /* 0x000000000000794d */ /* 0x000fea0003800000 */
.L_x_12:
[----:B------:R-:W-:-:S00]  /*0630*/  BRA `(.L_x_12) ;  /* 0xfffffffc00fc7947 */ /* 0x000fc0000383ffff */
[----:B------:R-:W-:-:S00]  /*0640*/  NOP ;  /* 0x0000000000007918 */ /* 0x000fc00000000000 */
        /* <DEDUP_REMOVED lines=11> */
.L_x_13:


//--------------------- .nv.shared._Z19vertex_parallel_bfsPiS_S_i --------------------------
	.section	.nv.shared._Z19vertex_parallel_bfsPiS_S_i,"aw",@nobits
	.sectionflags	@""
	.align	4
.nv.shared._Z19vertex_parallel_bfsPiS_S_i:
	.zero		1032


//--------------------- .nv.shared.reserved.0     --------------------------
	.section	.nv.shared.reserved.0,"aw",@nobits
	.weak		__nv_reservedSMEM_offset_0_alias
	.size		__nv_reservedSMEM_offset_0_alias, 0, 64
	.other		__nv_reservedSMEM_offset_0_alias,@"STO_CUDA_RESERVED_SHARED STV_DEFAULT"
__nv_reservedSMEM_offset_0_alias:
	.zero		0
	.zero		64


//--------------------- .nv.constant0._Z19vertex_parallel_bfsPiS_S_i --------------------------
	.section	.nv.constant0._Z19vertex_parallel_bfsPiS_S_i,"a",@progbits
	.sectionflags	@""
	.align	4
.nv.constant0._Z19vertex_parallel_bfsPiS_S_i:
	.zero		924


//--------------------- SYMBOLS --------------------------

	.type		.nv.reservedSmem.offset0,@object
	.size		.nv.reservedSmem.offset0,0x4
	.type		.nv.reservedSmem.cap,@object
	.size		.nv.reservedSmem.cap,0x4
